//
// Generated by NVIDIA NVVM Compiler
//
// Compiler Build ID: CL-36424714
// Cuda compilation tools, release 13.0, V13.0.88
// Based on NVVM 20.0.0
//

.version 9.0
.target sm_100
.address_size 64

	// .globl	_Z22cuda_kernel_divergencePhS_6float3mm

.visible .entry _Z22cuda_kernel_divergencePhS_6float3mm(
	.param .u64 .ptr .align 1 _Z22cuda_kernel_divergencePhS_6float3mm_param_0,
	.param .u64 .ptr .align 1 _Z22cuda_kernel_divergencePhS_6float3mm_param_1,
	.param .align 4 .b8 _Z22cuda_kernel_divergencePhS_6float3mm_param_2[12],
	.param .u64 _Z22cuda_kernel_divergencePhS_6float3mm_param_3,
	.param .u64 _Z22cuda_kernel_divergencePhS_6float3mm_param_4
)
{
	.reg .pred 	%p<7>;
	.reg .b32 	%r<31>;
	.reg .b32 	%f<9>;
	.reg .b64 	%rd<37>;
	.reg .b64 	%fd<3>;

	ld.param.u64 	%rd9, [_Z22cuda_kernel_divergencePhS_6float3mm_param_0];
	ld.param.f32 	%f1, [_Z22cuda_kernel_divergencePhS_6float3mm_param_2+8];
	ld.param.f32 	%f2, [_Z22cuda_kernel_divergencePhS_6float3mm_param_2];
	ld.param.u64 	%rd10, [_Z22cuda_kernel_divergencePhS_6float3mm_param_1];
	ld.param.f32 	%f3, [_Z22cuda_kernel_divergencePhS_6float3mm_param_2+4];
	ld.param.u64 	%rd11, [_Z22cuda_kernel_divergencePhS_6float3mm_param_3];
	mov.u32 	%r5, %ctaid.x;
	mov.u32 	%r6, %ntid.x;
	mov.u32 	%r7, %tid.x;
	mad.lo.s32 	%r1, %r5, %r6, %r7;
	mov.u32 	%r8, %ctaid.y;
	mov.u32 	%r9, %ntid.y;
	mov.u32 	%r10, %tid.y;
	mad.lo.s32 	%r2, %r8, %r9, %r10;
	cvt.rn.f32.s32 	%f5, %r1;
	setp.le.f32 	%p1, %f2, %f5;
	cvt.rn.f32.u32 	%f6, %r2;
	setp.le.f32 	%p2, %f3, %f6;
	or.pred  	%p3, %p1, %p2;
	setp.leu.f32 	%p4, %f1, 0f00000000;
	or.pred  	%p5, %p3, %p4;
	@%p5 bra 	$L__BB0_3;
	cvta.to.global.u64 	%rd1, %rd10;
	cvt.u64.u32 	%rd13, %r2;
	mul.lo.s64 	%rd2, %rd11, %rd13;
	shl.b32 	%r12, %r1, 2;
	add.s32 	%r13, %r12, -4;
	cvt.s64.s32 	%rd3, %r13;
	add.s32 	%r14, %r12, 4;
	cvt.s64.s32 	%rd4, %r14;
	cvt.s64.s32 	%rd14, %r12;
	add.s64 	%rd5, %rd2, %rd14;
	add.s32 	%r15, %r2, -1;
	cvt.s64.s32 	%rd15, %r15;
	mad.lo.s64 	%rd6, %rd11, %rd15, %rd14;
	add.s32 	%r16, %r2, 1;
	cvt.u64.u32 	%rd16, %r16;
	mad.lo.s64 	%rd7, %rd11, %rd16, %rd14;
	cvta.to.global.u64 	%rd8, %rd9;
	mov.b32 	%r30, 0;
$L__BB0_2:
	ld.param.u64 	%rd36, [_Z22cuda_kernel_divergencePhS_6float3mm_param_4];
	cvt.u64.u32 	%rd17, %r30;
	mul.lo.s64 	%rd18, %rd36, %rd17;
	add.s64 	%rd19, %rd18, %rd2;
	add.s64 	%rd20, %rd19, %rd3;
	add.s64 	%rd21, %rd1, %rd20;
	add.s64 	%rd22, %rd19, %rd4;
	add.s64 	%rd23, %rd1, %rd22;
	add.s32 	%r4, %r30, 1;
	cvt.u64.u32 	%rd24, %r4;
	add.s32 	%r17, %r30, -1;
	cvt.s64.s32 	%rd25, %r17;
	add.s64 	%rd26, %rd5, %rd18;
	add.s64 	%rd27, %rd8, %rd26;
	ld.global.u8 	%r18, [%rd23];
	ld.global.u8 	%r19, [%rd21];
	mad.lo.s64 	%rd28, %rd36, %rd25, %rd5;
	add.s64 	%rd29, %rd1, %rd28;
	ld.global.u8 	%r20, [%rd29+1];
	mad.lo.s64 	%rd30, %rd36, %rd24, %rd5;
	add.s64 	%rd31, %rd1, %rd30;
	ld.global.u8 	%r21, [%rd31+1];
	add.s64 	%rd32, %rd18, %rd7;
	add.s64 	%rd33, %rd1, %rd32;
	ld.global.u8 	%r22, [%rd33+2];
	add.s64 	%rd34, %rd18, %rd6;
	add.s64 	%rd35, %rd1, %rd34;
	ld.global.u8 	%r23, [%rd35+2];
	add.s32 	%r24, %r18, %r20;
	add.s32 	%r25, %r19, %r21;
	add.s32 	%r26, %r24, %r22;
	add.s32 	%r27, %r25, %r23;
	sub.s32 	%r28, %r26, %r27;
	cvt.rn.f64.s32 	%fd1, %r28;
	mul.f64 	%fd2, %fd1, 0d3FE0000000000000;
	cvt.rzi.u32.f64 	%r29, %fd2;
	st.global.u8 	[%rd27], %r29;
	cvt.rn.f32.u32 	%f8, %r4;
	setp.gt.f32 	%p6, %f1, %f8;
	mov.u32 	%r30, %r4;
	@%p6 bra 	$L__BB0_2;
$L__BB0_3:
	ret;

}


// ===== COMPILED SASS (sm_100) =====

	.target	sm_100

	.elftype	@"ET_EXEC"


//--------------------- .note.nv.tkinfo           --------------------------
	.section	.note.nv.tkinfo,"",@"SHT_NOTE"
	.sectionflags	@"SHF_NOTE_NV_TKINFO"
	.tkinfo
        /*0018*/ 	.word	0x00000002
        /*0030*/ 	.string	""
        /*0030*/ 	.string	"ptxas"
        /*0030*/ 	.string	"Cuda compilation tools, release 13.0, V13.0.88"
        /*0030*/ 	.string	"Build cuda_13.0.r13.0/compiler.36424714_0"
        /*0030*/ 	.string	"-arch sm_100 -m 64 "



//--------------------- .note.nv.cuinfo           --------------------------
	.section	.note.nv.cuinfo,"",@"SHT_NOTE"
	.sectionflags	@"SHF_NOTE_NV_CUINFO"
        /*0018*/ 	.short	0x0002
        /*001a*/ 	.short	0x0064
        /*001c*/ 	.short	0x0082
	.zero		2


//--------------------- .nv.info                  --------------------------
	.section	.nv.info,"",@"SHT_CUDA_INFO"
	.align	4


	//----- nvinfo : EIATTR_REGCOUNT
	.align		4
        /*0000*/ 	.byte	0x04, 0x2f
        /*0002*/ 	.short	(.L_1 - .L_0)
	.align		4
.L_0:
        /*0004*/ 	.word	index@(_Z22cuda_kernel_divergencePhS_6float3mm)
        /*0008*/ 	.word	0x00000020


	//----- nvinfo : EIATTR_FRAME_SIZE
	.align		4
.L_1:
        /*000c*/ 	.byte	0x04, 0x11
        /*000e*/ 	.short	(.L_3 - .L_2)
	.align		4
.L_2:
        /*0010*/ 	.word	index@(_Z22cuda_kernel_divergencePhS_6float3mm)
        /*0014*/ 	.word	0x00000000


	//----- nvinfo : EIATTR_MIN_STACK_SIZE
	.align		4
.L_3:
        /*0018*/ 	.byte	0x04, 0x12
        /*001a*/ 	.short	(.L_5 - .L_4)
	.align		4
.L_4:
        /*001c*/ 	.word	index@(_Z22cuda_kernel_divergencePhS_6float3mm)
        /*0020*/ 	.word	0x00000000
.L_5:


//--------------------- .nv.compat                --------------------------
	.section	.nv.compat,"",@"SHT_CUDA_COMPAT_INFO"
	.align	4
        /*0000*/ 	.byte	0x02, 0x09, 0x00, 0x00, 0x02, 0x02, 0x01, 0x00, 0x02, 0x05, 0x05, 0x00, 0x03, 0x07, 0x01, 0x01
        /*0010*/ 	.byte	0x02, 0x03, 0x00, 0x00, 0x02, 0x06, 0x01, 0x00, 0x04, 0x0b, 0x08, 0x00, 0x01, 0x00, 0x00, 0x00
        /*0020*/ 	.byte	0x00, 0x00, 0x00, 0x00


//--------------------- .nv.info._Z22cuda_kernel_divergencePhS_6float3mm --------------------------
	.section	.nv.info._Z22cuda_kernel_divergencePhS_6float3mm,"",@"SHT_CUDA_INFO"
	.sectionflags	@""
	.align	4


	//----- nvinfo : EIATTR_CUDA_API_VERSION
	.align		4
        /*0000*/ 	.byte	0x04, 0x37
        /*0002*/ 	.short	(.L_7 - .L_6)
.L_6:
        /*0004*/ 	.word	0x00000082


	//----- nvinfo : EIATTR_KPARAM_INFO
	.align		4
.L_7:
        /*0008*/ 	.byte	0x04, 0x17
        /*000a*/ 	.short	(.L_9 - .L_8)
.L_8:
        /*000c*/ 	.word	0x00000000
        /*0010*/ 	.short	0x0004
        /*0012*/ 	.short	0x0028
        /*0014*/ 	.byte	0x00, 0xf0, 0x21, 0x00


	//----- nvinfo : EIATTR_KPARAM_INFO
	.align		4
.L_9:
        /*0018*/ 	.byte	0x04, 0x17
        /*001a*/ 	.short	(.L_11 - .L_10)
.L_10:
        /*001c*/ 	.word	0x00000000
        /*0020*/ 	.short	0x0003
        /*0022*/ 	.short	0x0020
        /*0024*/ 	.byte	0x00, 0xf0, 0x21, 0x00


	//----- nvinfo : EIATTR_KPARAM_INFO
	.align		4
.L_11:
        /*0028*/ 	.byte	0x04, 0x17
        /*002a*/ 	.short	(.L_13 - .L_12)
.L_12:
        /*002c*/ 	.word	0x00000000
        /*0030*/ 	.short	0x0002
        /*0032*/ 	.short	0x0010
        /*0034*/ 	.byte	0x00, 0xf0, 0x31, 0x00


	//----- nvinfo : EIATTR_KPARAM_INFO
	.align		4
.L_13:
        /*0038*/ 	.byte	0x04, 0x17
        /*003a*/ 	.short	(.L_15 - .L_14)
.L_14:
        /*003c*/ 	.word	0x00000000
        /*0040*/ 	.short	0x0001
        /*0042*/ 	.short	0x0008
        /*0044*/ 	.byte	0x00, 0xf5, 0x21, 0x00


	//----- nvinfo : EIATTR_KPARAM_INFO
	.align		4
.L_15:
        /*0048*/ 	.byte	0x04, 0x17
        /*004a*/ 	.short	(.L_17 - .L_16)
.L_16:
        /*004c*/ 	.word	0x00000000
        /*0050*/ 	.short	0x0000
        /*0052*/ 	.short	0x0000
        /*0054*/ 	.byte	0x00, 0xf5, 0x21, 0x00


	//----- nvinfo : EIATTR_SPARSE_MMA_MASK
	.align		4
.L_17:
        /*0058*/ 	.byte	0x03, 0x50
        /*005a*/ 	.short	0x0000


	//----- nvinfo : EIATTR_MAXREG_COUNT
	.align		4
        /*005c*/ 	.byte	0x03, 0x1b
        /*005e*/ 	.short	0x00ff


	//----- nvinfo : EIATTR_MERCURY_ISA_VERSION
	.align		4
        /*0060*/ 	.byte	0x03, 0x5f
        /*0062*/ 	.short	0x0101


	//----- nvinfo : EIATTR_VRC_CTA_INIT_COUNT
	.align		4
        /*0064*/ 	.byte	0x02, 0x4a
	.zero		1
	.zero		1


	//----- nvinfo : EIATTR_EXIT_INSTR_OFFSETS
	.align		4
        /*0068*/ 	.byte	0x04, 0x1c
        /*006a*/ 	.short	(.L_19 - .L_18)


	//   ....[0]....
.L_18:
        /*006c*/ 	.word	0x00000100


	//   ....[1]....
        /*0070*/ 	.word	0x000005f0


	//----- nvinfo : EIATTR_CBANK_PARAM_SIZE
	.align		4
.L_19:
        /*0074*/ 	.byte	0x03, 0x19
        /*0076*/ 	.short	0x0030


	//----- nvinfo : EIATTR_PARAM_CBANK
	.align		4
        /*0078*/ 	.byte	0x04, 0x0a
        /*007a*/ 	.short	(.L_21 - .L_20)
	.align		4
.L_20:
        /*007c*/ 	.word	index@(.nv.constant0._Z22cuda_kernel_divergencePhS_6float3mm)
        /*0080*/ 	.short	0x0380
        /*0082*/ 	.short	0x0030


	//----- nvinfo : EIATTR_SW_WAR
	.align		4
.L_21:
        /*0084*/ 	.byte	0x04, 0x36
        /*0086*/ 	.short	(.L_23 - .L_22)
.L_22:
        /*0088*/ 	.word	0x00000008
.L_23:


//--------------------- .nv.callgraph             --------------------------
	.section	.nv.callgraph,"",@"SHT_CUDA_CALLGRAPH"
	.align	4
	.sectionentsize	8
	.align		4
        /*0000*/ 	.word	0x00000000
	.align		4
        /*0004*/ 	.word	0xffffffff
	.align		4
        /*0008*/ 	.word	0x00000000
	.align		4
        /*000c*/ 	.word	0xfffffffe
	.align		4
        /*0010*/ 	.word	0x00000000
	.align		4
        /*0014*/ 	.word	0xfffffffd
	.align		4
        /*0018*/ 	.word	0x00000000
	.align		4
        /*001c*/ 	.word	0xfffffffc


//--------------------- .text._Z22cuda_kernel_divergencePhS_6float3mm --------------------------
	.section	.text._Z22cuda_kernel_divergencePhS_6float3mm,"ax",@progbits
	.align	128
        .global         _Z22cuda_kernel_divergencePhS_6float3mm
        .type           _Z22cuda_kernel_divergencePhS_6float3mm,@function
        .size           _Z22cuda_kernel_divergencePhS_6float3mm,(.L_x_2 - _Z22cuda_kernel_divergencePhS_6float3mm)
        .other          _Z22cuda_kernel_divergencePhS_6float3mm,@"STO_CUDA_ENTRY STV_DEFAULT"
_Z22cuda_kernel_divergencePhS_6float3mm:
.text._Z22cuda_kernel_divergencePhS_6float3mm:
[----:B------:R-:W-:Y:S01]  /*0000*/  LDC R1, c[0x0][0x37c] ;  /* 0x0000df00ff017b82 */ /* 0x000fe20000000800 */
[----:B------:R-:W0:Y:S07]  /*0010*/  S2R R5, SR_TID.Y ;  /* 0x0000000000057919 */ /* 0x000e2e0000002200 */
[----:B------:R-:W1:Y:S01]  /*0020*/  LDC R8, c[0x0][0x360] ;  /* 0x0000d800ff087b82 */ /* 0x000e620000000800 */
[----:B------:R-:W2:Y:S01]  /*0030*/  LDCU.64 UR6, c[0x0][0x390] ;  /* 0x00007200ff0677ac */ /* 0x000ea20008000a00 */
[----:B------:R-:W1:Y:S01]  /*0040*/  S2R R3, SR_TID.X ;  /* 0x0000000000037919 */ /* 0x000e620000002100 */
[----:B------:R-:W3:Y:S05]  /*0050*/  LDCU UR12, c[0x0][0x398] ;  /* 0x00007300ff0c77ac */ /* 0x000eea0008000800 */
[----:B------:R-:W0:Y:S08]  /*0060*/  S2UR UR5, SR_CTAID.Y ;  /* 0x00000000000579c3 */ /* 0x000e300000002600 */
[----:B------:R-:W0:Y:S08]  /*0070*/  LDC R4, c[0x0][0x364] ;  /* 0x0000d900ff047b82 */ /* 0x000e300000000800 */
[----:B------:R-:W1:Y:S01]  /*0080*/  S2UR UR4, SR_CTAID.X ;  /* 0x00000000000479c3 */ /* 0x000e620000002500 */
[----:B0-----:R-:W-:-:S05]  /*0090*/  IMAD R4, R4, UR5, R5 ;  /* 0x0000000504047c24 */ /* 0x001fca000f8e0205 */
[----:B------:R-:W-:Y:S01]  /*00a0*/  I2FP.F32.U32 R2, R4 ;  /* 0x0000000400027245 */ /* 0x000fe20000201000 */
[----:B-1----:R-:W-:-:S03]  /*00b0*/  IMAD R8, R8, UR4, R3 ;  /* 0x0000000408087c24 */ /* 0x002fc6000f8e0203 */
[----:B--2---:R-:W-:Y:S02]  /*00c0*/  FSETP.GE.AND P0, PT, R2, UR7, PT ;  /* 0x0000000702007c0b */ /* 0x004fe4000bf06000 */
[----:B------:R-:W-:-:S04]  /*00d0*/  I2FP.F32.S32 R0, R8 ;  /* 0x0000000800007245 */ /* 0x000fc80000201400 */
[----:B------:R-:W-:-:S04]  /*00e0*/  FSETP.GE.OR P0, PT, R0, UR6, P0 ;  /* 0x0000000600007c0b */ /* 0x000fc80008706400 */
[----:B---3--:R-:W-:-:S13]  /*00f0*/  FSETP.GEU.OR P0, PT, RZ, UR12, P0 ;  /* 0x0000000cff007c0b */ /* 0x008fda000870e400 */
[----:B------:R-:W-:Y:S05]  /*0100*/  @P0 EXIT ;  /* 0x000000000000094d */ /* 0x000fea0003800000 */
[----:B------:R-:W0:Y:S01]  /*0110*/  LDCU.64 UR14, c[0x0][0x3a0] ;  /* 0x00007400ff0e77ac */ /* 0x000e220008000a00 */
[----:B------:R-:W-:Y:S02]  /*0120*/  VIADD R11, R4, 0xffffffff ;  /* 0xffffffff040b7836 */ /* 0x000fe40000000000 */
[----:B------:R-:W-:Y:S01]  /*0130*/  IMAD.SHL.U32 R8, R8, 0x4, RZ ;  /* 0x0000000408087824 */ /* 0x000fe200078e00ff */
[----:B------:R-:W1:Y:S01]  /*0140*/  LDCU.64 UR8, c[0x0][0x358] ;  /* 0x00006b00ff0877ac */ /* 0x000e620008000a00 */
[----:B------:R-:W-:Y:S01]  /*0150*/  VIADD R13, R4, 0x1 ;  /* 0x00000001040d7836 */ /* 0x000fe20000000000 */
[----:B------:R-:W-:Y:S01]  /*0160*/  SHF.R.S32.HI R0, RZ, 0x1f, R11 ;  /* 0x0000001fff007819 */ /* 0x000fe2000001140b */
[C---:B------:R-:W-:Y:S01]  /*0170*/  VIADD R3, R8.reuse, 0xfffffffc ;  /* 0xfffffffc08037836 */ /* 0x040fe20000000000 */
[----:B------:R-:W-:Y:S01]  /*0180*/  SHF.R.S32.HI R9, RZ, 0x1f, R8 ;  /* 0x0000001fff097819 */ /* 0x000fe20000011408 */
[----:B------:R-:W2:Y:S01]  /*0190*/  LDCU.64 UR16, c[0x0][0x3a8] ;  /* 0x00007500ff1077ac */ /* 0x000ea20008000a00 */
[----:B------:R-:W-:-:S02]  /*01a0*/  IADD3 R2, PT, PT, R8, 0x4, RZ ;  /* 0x0000000408027810 */ /* 0x000fc40007ffe0ff */
[----:B------:R-:W-:Y:S01]  /*01b0*/  SHF.R.S32.HI R5, RZ, 0x1f, R3 ;  /* 0x0000001fff057819 */ /* 0x000fe20000011403 */
[----:B------:R-:W3:Y:S01]  /*01c0*/  LDCU.128 UR20, c[0x0][0x380] ;  /* 0x00007000ff1477ac */ /* 0x000ee20008000c00 */
[----:B------:R-:W-:Y:S01]  /*01d0*/  UMOV UR4, URZ ;  /* 0x000000ff00047c82 */ /* 0x000fe20008000000 */
[----:B0-----:R-:W-:Y:S02]  /*01e0*/  IMAD R6, R0, UR14, RZ ;  /* 0x0000000e00067c24 */ /* 0x001fe4000f8e02ff */
[----:B------:R-:W-:-:S04]  /*01f0*/  IMAD.WIDE.U32 R26, R4, UR14, R8 ;  /* 0x0000000e041a7c25 */ /* 0x000fc8000f8e0008 */
[C---:B------:R-:W-:Y:S01]  /*0200*/  IMAD R7, R11.reuse, UR15, R6 ;  /* 0x0000000f0b077c24 */ /* 0x040fe2000f8e0206 */
[----:B------:R-:W-:Y:S01]  /*0210*/  SHF.R.S32.HI R6, RZ, 0x1f, R2 ;  /* 0x0000001fff067819 */ /* 0x000fe20000011402 */
[----:B------:R-:W-:-:S04]  /*0220*/  IMAD.WIDE.U32 R10, R11, UR14, R8 ;  /* 0x0000000e0b0a7c25 */ /* 0x000fc8000f8e0008 */
[----:B------:R-:W-:Y:S02]  /*0230*/  IMAD R0, R4, UR15, RZ ;  /* 0x0000000f04007c24 */ /* 0x000fe4000f8e02ff */
[----:B------:R-:W-:-:S04]  /*0240*/  IMAD.WIDE.U32 R8, R13, UR14, R8 ;  /* 0x0000000e0d087c25 */ /* 0x000fc8000f8e0008 */
[----:B------:R-:W-:Y:S02]  /*0250*/  IMAD.IADD R7, R11, 0x1, R7 ;  /* 0x000000010b077824 */ /* 0x000fe400078e0207 */
[----:B------:R-:W-:Y:S02]  /*0260*/  IMAD R24, R13, UR15, R9 ;  /* 0x0000000f0d187c24 */ /* 0x000fe4000f8e0209 */
[----:B-123--:R-:W-:-:S07]  /*0270*/  IMAD.IADD R25, R27, 0x1, R0 ;  /* 0x000000011b197824 */ /* 0x00efce00078e0200 */
.L_x_0:
[----:B------:R-:W-:Y:S01]  /*0280*/  UIMAD.WIDE.U32 UR10, UR4, UR16, URZ ;  /* 0x00000010040a72a5 */ /* 0x000fe2000f8e00ff */
[----:B------:R-:W-:Y:S01]  /*0290*/  MOV R15, R25 ;  /* 0x00000019000f7202 */ /* 0x000fe20000000f00 */
[----:B------:R-:W-:Y:S01]  /*02a0*/  UIADD3 UR5, UPT, UPT, UR4, 0x1, URZ ;  /* 0x0000000104057890 */ /* 0x000fe2000fffe0ff */
[----:B------:R-:W-:Y:S01]  /*02b0*/  IMAD.MOV.U32 R14, RZ, RZ, R26 ;  /* 0x000000ffff0e7224 */ /* 0x000fe200078e001a */
[----:B------:R-:W-:Y:S01]  /*02c0*/  UIMAD UR7, UR4, UR17, UR11 ;  /* 0x00000011040772a4 */ /* 0x000fe2000f8e020b */
[----:B------:R-:W-:Y:S01]  /*02d0*/  IMAD.U32 R23, RZ, RZ, UR22 ;  /* 0x00000016ff177e24 */ /* 0x000fe2000f8e00ff */
[----:B------:R-:W-:Y:S01]  /*02e0*/  UIADD3 UR4, UPT, UPT, UR4, -0x1, URZ ;  /* 0xffffffff04047890 */ /* 0x000fe2000fffe0ff */
[----:B------:R-:W-:Y:S01]  /*02f0*/  MOV R17, UR11 ;  /* 0x0000000b00117c02 */ /* 0x000fe20008000f00 */
[----:B------:R-:W-:Y:S02]  /*0300*/  IMAD.U32 R16, RZ, RZ, UR10 ;  /* 0x0000000aff107e24 */ /* 0x000fe4000f8e00ff */
[----:B------:R-:W-:Y:S01]  /*0310*/  USHF.R.S32.HI UR6, URZ, 0x1f, UR4 ;  /* 0x0000001fff067899 */ /* 0x000fe20008011404 */
[----:B------:R-:W-:-:S02]  /*0320*/  IMAD.U32 R17, RZ, RZ, UR7 ;  /* 0x00000007ff117e24 */ /* 0x000fc4000f8e00ff */
[----:B------:R-:W-:Y:S01]  /*0330*/  IMAD.U32 R19, RZ, RZ, UR4 ;  /* 0x00000004ff137e24 */ /* 0x000fe2000f8e00ff */
[----:B------:R-:W-:Y:S01]  /*0340*/  UIMAD UR6, UR6, UR16, URZ ;  /* 0x00000010060672a4 */ /* 0x000fe2000f8e02ff */
[----:B0-----:R-:W-:Y:S02]  /*0350*/  IMAD.U32 R13, RZ, RZ, UR5 ;  /* 0x00000005ff0d7e24 */ /* 0x001fe4000f8e00ff */
[----:B------:R-:W-:Y:S01]  /*0360*/  IMAD.WIDE.U32 R16, R4, UR14, R16 ;  /* 0x0000000e04107c25 */ /* 0x000fe2000f8e0010 */
[----:B------:R-:W-:-:S03]  /*0370*/  UIMAD UR6, UR4, UR17, UR6 ;  /* 0x00000011040672a4 */ /* 0x000fc6000f8e0206 */
[----:B------:R-:W-:-:S04]  /*0380*/  IMAD.WIDE.U32 R18, R19, UR16, R14 ;  /* 0x0000001013127c25 */ /* 0x000fc8000f8e000e */
[----:B------:R-:W-:Y:S01]  /*0390*/  IMAD.WIDE.U32 R12, R13, UR16, R14 ;  /* 0x000000100d0c7c25 */ /* 0x000fe2000f8e000e */
[----:B------:R-:W-:Y:S02]  /*03a0*/  IADD3 R18, P5, PT, R18, UR22, RZ ;  /* 0x0000001612127c10 */ /* 0x000fe4000ffbe0ff */
[----:B------:R-:W-:Y:S01]  /*03b0*/  IADD3 R14, P0, P1, R16, UR22, R3 ;  /* 0x00000016100e7c10 */ /* 0x000fe2000f91e003 */
[----:B------:R-:W-:Y:S01]  /*03c0*/  IMAD.IADD R15, R0, 0x1, R17 ;  /* 0x00000001000f7824 */ /* 0x000fe200078e0211 */
[----:B------:R-:W-:Y:S01]  /*03d0*/  MOV R17, UR23 ;  /* 0x0000001700117c02 */ /* 0x000fe20008000f00 */
[----:B------:R-:W-:Y:S01]  /*03e0*/  IMAD.U32 R21, RZ, RZ, UR5 ;  /* 0x00000005ff157e24 */ /* 0x000fe2000f8e00ff */
[----:B------:R-:W-:Y:S02]  /*03f0*/  IADD3 R16, P2, P3, R16, UR22, R2 ;  /* 0x0000001610107c10 */ /* 0x000fe4000fb5e002 */
[----:B------:R-:W-:Y:S01]  /*0400*/  IADD3.X R19, PT, PT, R17, UR6, R19, P5, !PT ;  /* 0x0000000611137c10 */ /* 0x000fe2000affe413 */
[----:B------:R-:W-:Y:S01]  /*0410*/  IMAD R13, R21, UR17, R13 ;  /* 0x00000011150d7c24 */ /* 0x000fe2000f8e020d */
[----:B------:R-:W-:-:S02]  /*0420*/  IADD3 R20, P5, P6, R23, UR10, R8 ;  /* 0x0000000a17147c10 */ /* 0x000fc4000febe008 */
[----:B------:R-:W-:Y:S01]  /*0430*/  IADD3 R12, P4, PT, R12, UR22, RZ ;  /* 0x000000160c0c7c10 */ /* 0x000fe2000ff9e0ff */
[----:B------:R0:W2:Y:S01]  /*0440*/  LDG.E.U8 R18, desc[UR8][R18.64+0x1] ;  /* 0x0000010812127981 */ /* 0x0000a2000c1e1100 */
[----:B------:R-:W-:Y:S02]  /*0450*/  IADD3.X R21, PT, PT, R17, UR7, R24, P5, P6 ;  /* 0x0000000711157c10 */ /* 0x000fe4000afec418 */
[----:B------:R-:W-:Y:S02]  /*0460*/  IADD3 R22, P5, P6, R23, UR10, R10 ;  /* 0x0000000a17167c10 */ /* 0x000fe4000febe00a */
[----:B------:R-:W-:Y:S01]  /*0470*/  IADD3.X R13, PT, PT, R13, UR23, RZ, P4, !PT ;  /* 0x000000170d0d7c10 */ /* 0x000fe2000a7fe4ff */
[----:B------:R-:W2:Y:S01]  /*0480*/  LDG.E.U8 R20, desc[UR8][R20.64+0x2] ;  /* 0x0000020814147981 */ /* 0x000ea2000c1e1100 */
[----:B------:R-:W-:Y:S02]  /*0490*/  IADD3.X R23, PT, PT, R17, UR7, R7, P5, P6 ;  /* 0x0000000711177c10 */ /* 0x000fe4000afec407 */
[C---:B------:R-:W-:Y:S01]  /*04a0*/  IADD3.X R17, PT, PT, R15.reuse, UR23, R6, P2, P3 ;  /* 0x000000170f117c10 */ /* 0x040fe200097e6406 */
[----:B------:R-:W3:Y:S01]  /*04b0*/  LDG.E.U8 R12, desc[UR8][R12.64+0x1] ;  /* 0x000001080c0c7981 */ /* 0x000ee2000c1e1100 */
[----:B------:R-:W-:-:S03]  /*04c0*/  IADD3.X R15, PT, PT, R15, UR23, R5, P0, P1 ;  /* 0x000000170f0f7c10 */ /* 0x000fc600087e2405 */
[----:B------:R-:W3:Y:S04]  /*04d0*/  LDG.E.U8 R22, desc[UR8][R22.64+0x2] ;  /* 0x0000020816167981 */ /* 0x000ee8000c1e1100 */
[----:B------:R-:W2:Y:S04]  /*04e0*/  LDG.E.U8 R17, desc[UR8][R16.64] ;  /* 0x0000000810117981 */ /* 0x000ea8000c1e1100 */
[----:B------:R1:W3:Y:S01]  /*04f0*/  LDG.E.U8 R15, desc[UR8][R14.64] ;  /* 0x000000080e0f7981 */ /* 0x0002e2000c1e1100 */
[----:B0-----:R-:W-:Y:S02]  /*0500*/  MOV R19, UR20 ;  /* 0x0000001400137c02 */ /* 0x001fe40008000f00 */
[----:B-1----:R-:W-:Y:S01]  /*0510*/  I2FP.F32.U32 R14, UR5 ;  /* 0x00000005000e7c45 */ /* 0x002fe20008201000 */
[----:B------:R-:W-:Y:S01]  /*0520*/  UMOV UR4, UR5 ;  /* 0x0000000500047c82 */ /* 0x000fe20008000000 */
[----:B--2---:R-:W-:-:S02]  /*0530*/  IADD3 R28, PT, PT, R20, R17, R18 ;  /* 0x00000011141c7210 */ /* 0x004fc40007ffe012 */
[----:B---3--:R-:W-:-:S05]  /*0540*/  IADD3 R29, PT, PT, R22, R15, R12 ;  /* 0x0000000f161d7210 */ /* 0x008fca0007ffe00c */
[----:B------:R-:W-:-:S04]  /*0550*/  IMAD.IADD R28, R28, 0x1, -R29 ;  /* 0x000000011c1c7824 */ /* 0x000fc800078e0a1d */
[----:B------:R-:W0:Y:S01]  /*0560*/  I2F.F64 R20, R28 ;  /* 0x0000001c00147312 */ /* 0x000e220000201c00 */
[----:B------:R-:W-:Y:S01]  /*0570*/  IMAD.U32 R18, RZ, RZ, UR21 ;  /* 0x00000015ff127e24 */ /* 0x000fe2000f8e00ff */
[----:B------:R-:W-:Y:S01]  /*0580*/  IADD3 R12, P0, P1, R26, UR10, R19 ;  /* 0x0000000a1a0c7c10 */ /* 0x000fe2000f91e013 */
[----:B0-----:R-:W-:-:S03]  /*0590*/  DMUL R20, R20, 0.5 ;  /* 0x3fe0000014147828 */ /* 0x001fc60000000000 */
[----:B------:R-:W-:Y:S02]  /*05a0*/  IADD3.X R13, PT, PT, R25, UR7, R18, P0, P1 ;  /* 0x00000007190d7c10 */ /* 0x000fe400087e2412 */
[----:B------:R-:W-:-:S05]  /*05b0*/  FSETP.GEU.AND P0, PT, R14, UR12, PT ;  /* 0x0000000c0e007c0b */ /* 0x000fca000bf0e000 */
[----:B------:R-:W0:Y:S02]  /*05c0*/  F2I.U32.F64.TRUNC R21, R20 ;  /* 0x0000001400157311 */ /* 0x000e24000030d000 */
[----:B0-----:R0:W-:Y:S06]  /*05d0*/  STG.E.U8 desc[UR8][R12.64], R21 ;  /* 0x000000150c007986 */ /* 0x0011ec000c101108 */
[----:B------:R-:W-:Y:S05]  /*05e0*/  @!P0 BRA `(.L_x_0) ;  /* 0xfffffffc00248947 */ /* 0x000fea000383ffff */
[----:B------:R-:W-:Y:S05]  /*05f0*/  EXIT ;  /* 0x000000000000794d */ /* 0x000fea0003800000 */
.L_x_1:
[----:B------:R-:W-:-:S00]  /*0600*/  BRA `(.L_x_1) ;  /* 0xfffffffc00fc7947 */ /* 0x000fc0000383ffff */
[----:B------:R-:W-:-:S00]  /*0610*/  NOP ;  /* 0x0000000000007918 */ /* 0x000fc00000000000 */
        /* <DEDUP_REMOVED lines=14> */
.L_x_2:


//--------------------- .nv.shared.reserved.0     --------------------------
	.section	.nv.shared.reserved.0,"aw",@nobits
	.weak		__nv_reservedSMEM_offset_0_alias
	.size		__nv_reservedSMEM_offset_0_alias, 0, 64
	.other		__nv_reservedSMEM_offset_0_alias,@"STO_CUDA_RESERVED_SHARED STV_DEFAULT"
__nv_reservedSMEM_offset_0_alias:
	.zero		0
	.zero		64


//--------------------- .nv.constant0._Z22cuda_kernel_divergencePhS_6float3mm --------------------------
	.section	.nv.constant0._Z22cuda_kernel_divergencePhS_6float3mm,"a",@progbits
	.sectionflags	@""
	.align	4
.nv.constant0._Z22cuda_kernel_divergencePhS_6float3mm:
	.zero		944


//--------------------- SYMBOLS --------------------------

	.type		.nv.reservedSmem.offset0,@object
	.size		.nv.reservedSmem.offset0,0x4
